	.headerflags	@"EF_CUDA_TEXMODE_UNIFIED EF_CUDA_64BIT_ADDRESS EF_CUDA_ACCELERATORS EF_CUDA_SM90 EF_CUDA_VIRTUAL_SM(EF_CUDA_SM90)"
	.elftype	@"ET_EXEC"


//--------------------- .nv.info                  --------------------------
	.section	.nv.info,"",@"SHT_CUDA_INFO"
	.align	4


	//----- nvinfo : EIATTR_REGCOUNT
	.align		4
        /*0000*/ 	.byte	0x04, 0x2f
        /*0002*/ 	.short	(.L_1 - .L_0)
	.align		4
.L_0:
        /*0004*/ 	.word	index@(triton_poi_fused__unsafe_index_add_leaky_relu_mul_sub_14)
        /*0008*/ 	.word	0x00000012


	//----- nvinfo : EIATTR_MIN_STACK_SIZE
	.align		4
.L_1:
        /*000c*/ 	.byte	0x04, 0x12
        /*000e*/ 	.short	(.L_3 - .L_2)
	.align		4
.L_2:
        /*0010*/ 	.word	index@(triton_poi_fused__unsafe_index_add_leaky_relu_mul_sub_14)
        /*0014*/ 	.word	0x00000000


	//----- nvinfo : EIATTR_FRAME_SIZE
	.align		4
.L_3:
        /*0018*/ 	.byte	0x04, 0x11
        /*001a*/ 	.short	(.L_5 - .L_4)
	.align		4
.L_4:
        /*001c*/ 	.word	index@(triton_poi_fused__unsafe_index_add_leaky_relu_mul_sub_14)
        /*0020*/ 	.word	0x00000000


	//----- nvinfo : EIATTR_MIN_STACK_SIZE
	.align		4
.L_5:
        /*0024*/ 	.byte	0x04, 0x12
        /*0026*/ 	.short	(.L_7 - .L_6)
	.align		4
.L_6:
        /*0028*/ 	.word	index@(triton_poi_fused__unsafe_index_add_leaky_relu_mul_sub_14)
        /*002c*/ 	.word	0x00000000
.L_7:


//--------------------- .nv.info.triton_poi_fused__unsafe_index_add_leaky_relu_mul_sub_14 --------------------------
	.section	.nv.info.triton_poi_fused__unsafe_index_add_leaky_relu_mul_sub_14,"",@"SHT_CUDA_INFO"
	.sectionflags	@""
	.align	4


	//----- nvinfo : EIATTR_CUDA_API_VERSION
	.align		4
        /*0000*/ 	.byte	0x04, 0x37
        /*0002*/ 	.short	(.L_9 - .L_8)
.L_8:
        /*0004*/ 	.word	0x0000007c


	//----- nvinfo : EIATTR_KPARAM_INFO
	.align		4
.L_9:
        /*0008*/ 	.byte	0x04, 0x17
        /*000a*/ 	.short	(.L_11 - .L_10)
.L_10:
        /*000c*/ 	.word	0x00000000
        /*0010*/ 	.short	0x0008
        /*0012*/ 	.short	0x0040
        /*0014*/ 	.byte	0x00, 0xf0, 0x11, 0x00


	//----- nvinfo : EIATTR_KPARAM_INFO
	.align		4
.L_11:
        /*0018*/ 	.byte	0x04, 0x17
        /*001a*/ 	.short	(.L_13 - .L_12)
.L_12:
        /*001c*/ 	.word	0x00000000
        /*0020*/ 	.short	0x0007
        /*0022*/ 	.short	0x0038
        /*0024*/ 	.byte	0x00, 0xf4, 0x21, 0x00


	//----- nvinfo : EIATTR_KPARAM_INFO
	.align		4
.L_13:
        /*0028*/ 	.byte	0x04, 0x17
        /*002a*/ 	.short	(.L_15 - .L_14)
.L_14:
        /*002c*/ 	.word	0x00000000
        /*0030*/ 	.short	0x0006
        /*0032*/ 	.short	0x0030
        /*0034*/ 	.byte	0x00, 0xf4, 0x21, 0x00


	//----- nvinfo : EIATTR_KPARAM_INFO
	.align		4
.L_15:
        /*0038*/ 	.byte	0x04, 0x17
        /*003a*/ 	.short	(.L_17 - .L_16)
.L_16:
        /*003c*/ 	.word	0x00000000
        /*0040*/ 	.short	0x0005
        /*0042*/ 	.short	0x0028
        /*0044*/ 	.byte	0x00, 0xf4, 0x21, 0x00


	//----- nvinfo : EIATTR_KPARAM_INFO
	.align		4
.L_17:
        /*0048*/ 	.byte	0x04, 0x17
        /*004a*/ 	.short	(.L_19 - .L_18)
.L_18:
        /*004c*/ 	.word	0x00000000
        /*0050*/ 	.short	0x0004
        /*0052*/ 	.short	0x0020
        /*0054*/ 	.byte	0x00, 0xf4, 0x21, 0x00


	//----- nvinfo : EIATTR_KPARAM_INFO
	.align		4
.L_19:
        /*0058*/ 	.byte	0x04, 0x17
        /*005a*/ 	.short	(.L_21 - .L_20)
.L_20:
        /*005c*/ 	.word	0x00000000
        /*0060*/ 	.short	0x0003
        /*0062*/ 	.short	0x0018
        /*0064*/ 	.byte	0x00, 0xf4, 0x21, 0x00


	//----- nvinfo : EIATTR_KPARAM_INFO
	.align		4
.L_21:
        /*0068*/ 	.byte	0x04, 0x17
        /*006a*/ 	.short	(.L_23 - .L_22)
.L_22:
        /*006c*/ 	.word	0x00000000
        /*0070*/ 	.short	0x0002
        /*0072*/ 	.short	0x0010
        /*0074*/ 	.byte	0x00, 0xf4, 0x21, 0x00


	//----- nvinfo : EIATTR_KPARAM_INFO
	.align		4
.L_23:
        /*0078*/ 	.byte	0x04, 0x17
        /*007a*/ 	.short	(.L_25 - .L_24)
.L_24:
        /*007c*/ 	.word	0x00000000
        /*0080*/ 	.short	0x0001
        /*0082*/ 	.short	0x0008
        /*0084*/ 	.byte	0x00, 0xf4, 0x21, 0x00


	//----- nvinfo : EIATTR_KPARAM_INFO
	.align		4
.L_25:
        /*0088*/ 	.byte	0x04, 0x17
        /*008a*/ 	.short	(.L_27 - .L_26)
.L_26:
        /*008c*/ 	.word	0x00000000
        /*0090*/ 	.short	0x0000
        /*0092*/ 	.short	0x0000
        /*0094*/ 	.byte	0x00, 0xf4, 0x21, 0x00


	//----- nvinfo : EIATTR_SPARSE_MMA_MASK
	.align		4
.L_27:
        /*0098*/ 	.byte	0x03, 0x50
        /*009a*/ 	.short	0x0000


	//----- nvinfo : EIATTR_MAXREG_COUNT
	.align		4
        /*009c*/ 	.byte	0x03, 0x1b
        /*009e*/ 	.short	0x00ff


	//----- nvinfo : EIATTR_EXIT_INSTR_OFFSETS
	.align		4
        /*00a0*/ 	.byte	0x04, 0x1c
        /*00a2*/ 	.short	(.L_29 - .L_28)


	//   ....[0]....
.L_28:
        /*00a4*/ 	.word	0x000002f0


	//   ....[1]....
        /*00a8*/ 	.word	0x00000310


	//----- nvinfo : EIATTR_REQNTID
	.align		4
.L_29:
        /*00ac*/ 	.byte	0x04, 0x10
        /*00ae*/ 	.short	(.L_31 - .L_30)
.L_30:
        /*00b0*/ 	.word	0x00000080
        /*00b4*/ 	.word	0x00000001
        /*00b8*/ 	.word	0x00000001


	//----- nvinfo : EIATTR_CBANK_PARAM_SIZE
	.align		4
.L_31:
        /*00bc*/ 	.byte	0x03, 0x19
        /*00be*/ 	.short	0x0044


	//----- nvinfo : EIATTR_PARAM_CBANK
	.align		4
        /*00c0*/ 	.byte	0x04, 0x0a
        /*00c2*/ 	.short	(.L_33 - .L_32)
	.align		4
.L_32:
        /*00c4*/ 	.word	index@(.nv.constant0.triton_poi_fused__unsafe_index_add_leaky_relu_mul_sub_14)
        /*00c8*/ 	.short	0x0210
        /*00ca*/ 	.short	0x0044


	//----- nvinfo : EIATTR_SW_WAR
	.align		4
.L_33:
        /*00cc*/ 	.byte	0x04, 0x36
        /*00ce*/ 	.short	(.L_35 - .L_34)
.L_34:
        /*00d0*/ 	.word	0x00000008
.L_35:


//--------------------- .nv.callgraph             --------------------------
	.section	.nv.callgraph,"",@"SHT_CUDA_CALLGRAPH"
	.align	4
	.sectionentsize	8
	.align		4
        /*0000*/ 	.word	0x00000000
	.align		4
        /*0004*/ 	.word	0xffffffff
	.align		4
        /*0008*/ 	.word	0x00000000
	.align		4
        /*000c*/ 	.word	0xfffffffe
	.align		4
        /*0010*/ 	.word	0x00000000
	.align		4
        /*0014*/ 	.word	0xfffffffd
	.align		4
        /*0018*/ 	.word	0x00000000
	.align		4
        /*001c*/ 	.word	0xfffffffc


//--------------------- .text.triton_poi_fused__unsafe_index_add_leaky_relu_mul_sub_14 --------------------------
	.section	.text.triton_poi_fused__unsafe_index_add_leaky_relu_mul_sub_14,"ax",@progbits
	.align	128
        .global         triton_poi_fused__unsafe_index_add_leaky_relu_mul_sub_14
        .type           triton_poi_fused__unsafe_index_add_leaky_relu_mul_sub_14,@function
        .size           triton_poi_fused__unsafe_index_add_leaky_relu_mul_sub_14,(.L_x_1 - triton_poi_fused__unsafe_index_add_leaky_relu_mul_sub_14)
        .other          triton_poi_fused__unsafe_index_add_leaky_relu_mul_sub_14,@"STO_CUDA_ENTRY STV_DEFAULT"
triton_poi_fused__unsafe_index_add_leaky_relu_mul_sub_14:
.text.triton_poi_fused__unsafe_index_add_leaky_relu_mul_sub_14:
[----:B------:R-:W0:Y:S02]  /*0000*/  LDC R1, c[0x0][0x28] ;  /* 0x00000a00ff017b82 */ /* 0x000e240000000800 */
[----:B------:R-:W1:Y:S01]  /*0010*/  S2R R0, SR_TID.X ;  /* 0x0000000000007919 */ /* 0x000e620000002100 */
[----:B------:R-:W2:Y:S01]  /*0020*/  LDC.64 R6, c[0x0][0x228] ;  /* 0x00008a00ff067b82 */ /* 0x000ea20000000a00 */
[----:B------:R-:W-:Y:S01]  /*0030*/  HFMA2.MMA R5, -RZ, RZ, 0, 0 ;  /* 0x00000000ff057435 */ /* 0x000fe200000001ff */
[----:B------:R-:W-:Y:S01]  /*0040*/  IMAD.MOV.U32 R15, RZ, RZ, RZ ;  /* 0x000000ffff0f7224 */ /* 0x000fe200078e00ff */
[----:B------:R-:W3:Y:S01]  /*0050*/  S2R R13, SR_CTAID.X ;  /* 0x00000000000d7919 */ /* 0x000ee20000002500 */
[----:B------:R-:W-:-:S04]  /*0060*/  ULDC.64 UR4, c[0x0][0x208] ;  /* 0x0000820000047ab9 */ /* 0x000fc80000000a00 */
[----:B------:R-:W4:Y:S01]  /*0070*/  LDC.64 R10, c[0x0][0x248] ;  /* 0x00009200ff0a7b82 */ /* 0x000f220000000a00 */
[----:B-1----:R-:W-:Y:S01]  /*0080*/  IMAD.SHL.U32 R0, R0, 0x2, RZ ;  /* 0x0000000200007824 */ /* 0x002fe200078e00ff */
[----:B---3--:R-:W-:-:S04]  /*0090*/  SHF.R.S32.HI R3, RZ, 0x17, R13 ;  /* 0x00000017ff037819 */ /* 0x008fc8000001140d */
[----:B------:R-:W-:Y:S02]  /*00a0*/  LOP3.LUT R0, R0, 0xfe, RZ, 0xc0, !PT ;  /* 0x000000fe00007812 */ /* 0x000fe400078ec0ff */
[----:B------:R-:W-:-:S03]  /*00b0*/  SGXT R3, R3, 0x1 ;  /* 0x000000010303781a */ /* 0x000fc60000000200 */
[----:B------:R-:W-:-:S05]  /*00c0*/  IMAD R0, R13, 0x100, R0 ;  /* 0x000001000d007824 */ /* 0x000fca00078e0200 */
[----:B------:R-:W-:Y:S02]  /*00d0*/  ISETP.GE.AND P2, PT, R0, 0x400, PT ;  /* 0x000004000000780c */ /* 0x000fe40003f46270 */
[----:B------:R-:W-:-:S04]  /*00e0*/  LEA.HI R3, R3, R0, RZ, 0x2 ;  /* 0x0000000003037211 */ /* 0x000fc800078f10ff */
[----:B------:R-:W-:-:S05]  /*00f0*/  SHF.R.S32.HI R3, RZ, 0x2, R3 ;  /* 0x00000002ff037819 */ /* 0x000fca0000011403 */
[----:B--2---:R-:W-:Y:S02]  /*0100*/  IMAD.WIDE R6, R3, 0x4, R6 ;  /* 0x0000000403067825 */ /* 0x004fe400078e0206 */
[----:B------:R-:W1:Y:S01]  /*0110*/  @!P2 LDC.64 R8, c[0x0][0x238] ;  /* 0x00008e00ff08ab82 */ /* 0x000e620000000a00 */
[----:B------:R-:W-:Y:S02]  /*0120*/  SHF.R.U32.HI R3, RZ, 0x17, R13 ;  /* 0x00000017ff037819 */ /* 0x000fe4000001160d */
[----:B------:R-:W2:Y:S04]  /*0130*/  @!P2 LDG.E.EL R5, desc[UR4][R6.64] ;  /* 0x000000040605a981 */ /* 0x000ea8000c2e1900 */
[----:B------:R3:W5:Y:S01]  /*0140*/  @!P2 LDG.E.EL R15, desc[UR4][R6.64] ;  /* 0x00000004060fa981 */ /* 0x000762000c2e1900 */
[----:B------:R-:W-:-:S02]  /*0150*/  SGXT.U32 R3, R3, 0x1 ;  /* 0x000000010303781a */ /* 0x000fc40000000000 */
[----:B------:R-:W-:-:S04]  /*0160*/  SHF.R.S32.HI R4, RZ, 0x1, R0 ;  /* 0x00000001ff047819 */ /* 0x000fc80000011400 */
[----:B------:R-:W-:Y:S01]  /*0170*/  IADD3 R3, R4, R3, RZ ;  /* 0x0000000304037210 */ /* 0x000fe20007ffe0ff */
[----:B------:R-:W-:Y:S01]  /*0180*/  HFMA2.MMA R12, -RZ, RZ, 0, 0 ;  /* 0x00000000ff0c7435 */ /* 0x000fe200000001ff */
[----:B---3--:R-:W3:Y:S02]  /*0190*/  LDC.64 R6, c[0x0][0x210] ;  /* 0x00008400ff067b82 */ /* 0x008ee40000000a00 */
[----:B------:R-:W-:Y:S02]  /*01a0*/  LOP3.LUT R13, R3, 0xfffffffe, RZ, 0xc0, !PT ;  /* 0xfffffffe030d7812 */ /* 0x000fe400078ec0ff */
[----:B------:R-:W-:-:S03]  /*01b0*/  CS2R R2, SRZ ;  /* 0x0000000000027805 */ /* 0x000fc6000001ff00 */
[----:B------:R-:W-:-:S03]  /*01c0*/  IMAD.IADD R13, R4, 0x1, -R13 ;  /* 0x00000001040d7824 */ /* 0x000fc600078e0a0d */
[----:B-1----:R1:W3:Y:S01]  /*01d0*/  @!P2 LDG.E.EL.64 R2, desc[UR4][R8.64] ;  /* 0x000000040802a981 */ /* 0x0022e2000c2e1b00 */
[----:B------:R-:W-:Y:S01]  /*01e0*/  MOV R4, RZ ;  /* 0x000000ff00047202 */ /* 0x000fe20000000f00 */
[----:B----4-:R-:W-:-:S05]  /*01f0*/  IMAD.WIDE R10, R13, 0x4, R10 ;  /* 0x000000040d0a7825 */ /* 0x010fca00078e020a */
[----:B------:R-:W4:Y:S04]  /*0200*/  @!P2 LDG.E.EL R12, desc[UR4][R10.64] ;  /* 0x000000040a0ca981 */ /* 0x000f28000c2e1900 */
[----:B------:R-:W4:Y:S01]  /*0210*/  @!P2 LDG.E.EL R4, desc[UR4][R10.64] ;  /* 0x000000040a04a981 */ /* 0x000f22000c2e1900 */
[----:B--2---:R-:W-:Y:S02]  /*0220*/  FSETP.GT.AND P0, PT, R5, RZ, PT ;  /* 0x000000ff0500720b */ /* 0x004fe40003f04000 */
[----:B-----5:R-:W-:-:S11]  /*0230*/  FSETP.GT.AND P1, PT, R15, RZ, PT ;  /* 0x000000ff0f00720b */ /* 0x020fd60003f24000 */
[----:B------:R-:W-:Y:S02]  /*0240*/  @!P0 FMUL R5, R5, 0.20000000298023223877 ;  /* 0x3e4ccccd05058820 */ /* 0x000fe40000400000 */
[----:B------:R-:W-:Y:S02]  /*0250*/  @!P1 FMUL R15, R15, 0.20000000298023223877 ;  /* 0x3e4ccccd0f0f9820 */ /* 0x000fe40000400000 */
[----:B-1----:R-:W-:Y:S02]  /*0260*/  FADD R8, R5, -R5 ;  /* 0x8000000505087221 */ /* 0x002fe40000000000 */
[----:B------:R-:W-:Y:S02]  /*0270*/  FADD R14, R15, -R15 ;  /* 0x8000000f0f0e7221 */ /* 0x000fe40000000000 */
[----:B---3--:R-:W-:Y:S02]  /*0280*/  FFMA R5, R8, R2, R5 ;  /* 0x0000000208057223 */ /* 0x008fe40000000005 */
[----:B------:R-:W-:-:S02]  /*0290*/  FFMA R9, R14, R3, R15 ;  /* 0x000000030e097223 */ /* 0x000fc4000000000f */
[----:B------:R-:W-:Y:S01]  /*02a0*/  FADD R8, R5, -R5 ;  /* 0x8000000505087221 */ /* 0x000fe20000000000 */
[----:B------:R-:W-:-:S04]  /*02b0*/  IMAD.WIDE R2, R0, 0x4, R6 ;  /* 0x0000000400027825 */ /* 0x000fc800078e0206 */
[----:B------:R-:W-:-:S04]  /*02c0*/  FADD R14, R9, -R9 ;  /* 0x80000009090e7221 */ /* 0x000fc80000000000 */
[----:B----4-:R-:W-:Y:S01]  /*02d0*/  FFMA R9, R14, R12, R9 ;  /* 0x0000000c0e097223 */ /* 0x010fe20000000009 */
[----:B------:R-:W-:Y:S01]  /*02e0*/  FFMA R8, R8, R4, R5 ;  /* 0x0000000408087223 */ /* 0x000fe20000000005 */
[----:B------:R-:W-:Y:S06]  /*02f0*/  @P2 EXIT ;  /* 0x000000000000294d */ /* 0x000fec0003800000 */
[----:B------:R-:W-:Y:S01]  /*0300*/  STG.E.64 desc[UR4][R2.64], R8 ;  /* 0x0000000802007986 */ /* 0x000fe2000c101b04 */
[----:B------:R-:W-:Y:S05]  /*0310*/  EXIT ;  /* 0x000000000000794d */ /* 0x000fea0003800000 */
.L_x_0:
[----:B------:R-:W-:-:S00]  /*0320*/  BRA `(.L_x_0) ;  /* 0xfffffffc00fc7947 */ /* 0x000fc0000383ffff */
[----:B------:R-:W-:-:S00]  /*0330*/  NOP ;  /* 0x0000000000007918 */ /* 0x000fc00000000000 */
        /* <DEDUP_REMOVED lines=12> */
.L_x_1:


//--------------------- .nv.constant0.triton_poi_fused__unsafe_index_add_leaky_relu_mul_sub_14 --------------------------
	.section	.nv.constant0.triton_poi_fused__unsafe_index_add_leaky_relu_mul_sub_14,"a",@progbits
	.sectionflags	@""
	.align	4
.nv.constant0.triton_poi_fused__unsafe_index_add_leaky_relu_mul_sub_14:
	.zero		596
